//
// Generated by NVIDIA NVVM Compiler
//
// Compiler Build ID: CL-36424714
// Cuda compilation tools, release 13.0, V13.0.88
// Based on NVVM 20.0.0
//

.version 9.0
.target sm_100
.address_size 64

	// .globl	_Z4convPdiS_i

.visible .entry _Z4convPdiS_i(
	.param .u64 .ptr .align 1 _Z4convPdiS_i_param_0,
	.param .u32 _Z4convPdiS_i_param_1,
	.param .u64 .ptr .align 1 _Z4convPdiS_i_param_2,
	.param .u32 _Z4convPdiS_i_param_3
)
{
	.reg .pred 	%p<23>;
	.reg .b32 	%r<36>;
	.reg .b64 	%rd<54>;
	.reg .b64 	%fd<60>;

	ld.param.u64 	%rd19, [_Z4convPdiS_i_param_0];
	ld.param.u32 	%r15, [_Z4convPdiS_i_param_1];
	ld.param.u64 	%rd20, [_Z4convPdiS_i_param_2];
	ld.param.u32 	%r16, [_Z4convPdiS_i_param_3];
	cvta.to.global.u64 	%rd1, %rd19;
	cvta.to.global.u64 	%rd2, %rd20;
	mov.u32 	%r17, %ctaid.x;
	mov.u32 	%r18, %ntid.x;
	mov.u32 	%r19, %tid.x;
	mad.lo.s32 	%r1, %r17, %r18, %r19;
	setp.gt.s32 	%p1, %r1, %r15;
	mul.wide.s32 	%rd21, %r1, 8;
	add.s64 	%rd3, %rd1, %rd21;
	@%p1 bra 	$L__BB0_2;
	mul.wide.s32 	%rd22, %r16, 8;
	add.s64 	%rd23, %rd2, %rd22;
	ld.global.f64 	%fd1, [%rd23];
	ld.global.f64 	%fd2, [%rd3];
	mul.f64 	%fd3, %fd1, %fd2;
	st.global.f64 	[%rd3], %fd3;
$L__BB0_2:
	setp.lt.s32 	%p2, %r16, 1;
	@%p2 bra 	$L__BB0_39;
	add.s32 	%r2, %r16, %r1;
	and.b32  	%r3, %r16, 3;
	setp.lt.u32 	%p3, %r16, 4;
	mov.b32 	%r35, 1;
	@%p3 bra 	$L__BB0_23;
	and.b32  	%r22, %r16, 2147483644;
	neg.s32 	%r33, %r22;
	mul.wide.s32 	%rd24, %r16, 8;
	add.s64 	%rd25, %rd24, %rd2;
	add.s64 	%rd53, %rd25, -16;
	add.s64 	%rd27, %rd21, %rd1;
	add.s64 	%rd52, %rd27, -16;
	add.s64 	%rd51, %rd27, 32;
	mul.wide.u32 	%rd28, %r16, 8;
	add.s64 	%rd29, %rd28, %rd2;
	add.s64 	%rd50, %rd29, 32;
	mov.b32 	%r32, 0;
	mov.u32 	%r31, %r16;
$L__BB0_5:
	.pragma "nounroll";
	setp.lt.s32 	%p4, %r1, %r16;
	@%p4 bra 	$L__BB0_7;
	add.s32 	%r23, %r31, 1;
	mul.wide.u32 	%rd30, %r23, 8;
	add.s64 	%rd31, %rd2, %rd30;
	ld.global.f64 	%fd4, [%rd31];
	ld.global.f64 	%fd5, [%rd52+8];
	ld.global.f64 	%fd6, [%rd3];
	fma.rn.f64 	%fd7, %fd4, %fd5, %fd6;
	st.global.f64 	[%rd3], %fd7;
$L__BB0_7:
	setp.ge.s32 	%p5, %r2, %r15;
	@%p5 bra 	$L__BB0_9;
	ld.global.f64 	%fd8, [%rd53+8];
	ld.global.f64 	%fd9, [%rd51+-24];
	ld.global.f64 	%fd10, [%rd3];
	fma.rn.f64 	%fd11, %fd8, %fd9, %fd10;
	st.global.f64 	[%rd3], %fd11;
$L__BB0_9:
	setp.lt.s32 	%p6, %r1, %r16;
	@%p6 bra 	$L__BB0_11;
	ld.global.f64 	%fd12, [%rd50+-16];
	ld.global.f64 	%fd13, [%rd52];
	ld.global.f64 	%fd14, [%rd3];
	fma.rn.f64 	%fd15, %fd12, %fd13, %fd14;
	st.global.f64 	[%rd3], %fd15;
$L__BB0_11:
	setp.ge.s32 	%p7, %r2, %r15;
	@%p7 bra 	$L__BB0_13;
	ld.global.f64 	%fd16, [%rd53];
	ld.global.f64 	%fd17, [%rd51+-16];
	ld.global.f64 	%fd18, [%rd3];
	fma.rn.f64 	%fd19, %fd16, %fd17, %fd18;
	st.global.f64 	[%rd3], %fd19;
$L__BB0_13:
	setp.lt.s32 	%p8, %r1, %r16;
	@%p8 bra 	$L__BB0_15;
	ld.global.f64 	%fd20, [%rd50+-8];
	ld.global.f64 	%fd21, [%rd52+-8];
	ld.global.f64 	%fd22, [%rd3];
	fma.rn.f64 	%fd23, %fd20, %fd21, %fd22;
	st.global.f64 	[%rd3], %fd23;
$L__BB0_15:
	setp.ge.s32 	%p9, %r2, %r15;
	@%p9 bra 	$L__BB0_17;
	ld.global.f64 	%fd24, [%rd53+-8];
	ld.global.f64 	%fd25, [%rd51+-8];
	ld.global.f64 	%fd26, [%rd3];
	fma.rn.f64 	%fd27, %fd24, %fd25, %fd26;
	st.global.f64 	[%rd3], %fd27;
$L__BB0_17:
	setp.lt.s32 	%p10, %r1, %r16;
	@%p10 bra 	$L__BB0_19;
	ld.global.f64 	%fd28, [%rd50];
	ld.global.f64 	%fd29, [%rd52+-16];
	ld.global.f64 	%fd30, [%rd3];
	fma.rn.f64 	%fd31, %fd28, %fd29, %fd30;
	st.global.f64 	[%rd3], %fd31;
$L__BB0_19:
	setp.ge.s32 	%p11, %r2, %r15;
	@%p11 bra 	$L__BB0_21;
	ld.global.f64 	%fd32, [%rd53+-16];
	ld.global.f64 	%fd33, [%rd51];
	ld.global.f64 	%fd34, [%rd3];
	fma.rn.f64 	%fd35, %fd32, %fd33, %fd34;
	st.global.f64 	[%rd3], %fd35;
$L__BB0_21:
	add.s32 	%r33, %r33, 4;
	add.s32 	%r32, %r32, 4;
	add.s64 	%rd53, %rd53, -32;
	add.s32 	%r31, %r31, 4;
	add.s64 	%rd52, %rd52, -32;
	add.s64 	%rd51, %rd51, 32;
	add.s64 	%rd50, %rd50, 32;
	setp.ne.s32 	%p12, %r33, 0;
	@%p12 bra 	$L__BB0_5;
	add.s32 	%r35, %r32, 1;
$L__BB0_23:
	setp.eq.s32 	%p13, %r3, 0;
	@%p13 bra 	$L__BB0_39;
	setp.eq.s32 	%p14, %r3, 1;
	@%p14 bra 	$L__BB0_34;
	setp.lt.s32 	%p15, %r1, %r16;
	sub.s32 	%r24, %r1, %r35;
	mul.wide.s32 	%rd32, %r24, 8;
	add.s64 	%rd16, %rd1, %rd32;
	@%p15 bra 	$L__BB0_27;
	add.s32 	%r25, %r35, %r16;
	mul.wide.u32 	%rd33, %r25, 8;
	add.s64 	%rd34, %rd2, %rd33;
	ld.global.f64 	%fd36, [%rd34];
	ld.global.f64 	%fd37, [%rd16];
	ld.global.f64 	%fd38, [%rd3];
	fma.rn.f64 	%fd39, %fd36, %fd37, %fd38;
	st.global.f64 	[%rd3], %fd39;
$L__BB0_27:
	setp.ge.s32 	%p16, %r2, %r15;
	sub.s32 	%r26, %r16, %r35;
	mul.wide.s32 	%rd35, %r26, 8;
	add.s64 	%rd17, %rd2, %rd35;
	mul.wide.s32 	%rd36, %r35, 8;
	add.s64 	%rd18, %rd3, %rd36;
	@%p16 bra 	$L__BB0_29;
	ld.global.f64 	%fd40, [%rd17];
	ld.global.f64 	%fd41, [%rd18];
	ld.global.f64 	%fd42, [%rd3];
	fma.rn.f64 	%fd43, %fd40, %fd41, %fd42;
	st.global.f64 	[%rd3], %fd43;
$L__BB0_29:
	setp.lt.s32 	%p17, %r1, %r16;
	@%p17 bra 	$L__BB0_31;
	cvt.u64.u32 	%rd37, %r16;
	cvt.u64.u32 	%rd38, %r35;
	add.s64 	%rd39, %rd38, %rd37;
	shl.b64 	%rd40, %rd39, 3;
	add.s64 	%rd41, %rd2, %rd40;
	ld.global.f64 	%fd44, [%rd41+8];
	ld.global.f64 	%fd45, [%rd16+-8];
	ld.global.f64 	%fd46, [%rd3];
	fma.rn.f64 	%fd47, %fd44, %fd45, %fd46;
	st.global.f64 	[%rd3], %fd47;
$L__BB0_31:
	setp.ge.s32 	%p18, %r2, %r15;
	@%p18 bra 	$L__BB0_33;
	ld.global.f64 	%fd48, [%rd17+-8];
	ld.global.f64 	%fd49, [%rd18+8];
	ld.global.f64 	%fd50, [%rd3];
	fma.rn.f64 	%fd51, %fd48, %fd49, %fd50;
	st.global.f64 	[%rd3], %fd51;
$L__BB0_33:
	add.s32 	%r35, %r35, 2;
$L__BB0_34:
	and.b32  	%r27, %r16, 1;
	setp.eq.b32 	%p19, %r27, 1;
	not.pred 	%p20, %p19;
	@%p20 bra 	$L__BB0_39;
	setp.lt.s32 	%p21, %r1, %r16;
	@%p21 bra 	$L__BB0_37;
	add.s32 	%r28, %r35, %r16;
	mul.wide.u32 	%rd42, %r28, 8;
	add.s64 	%rd43, %rd2, %rd42;
	ld.global.f64 	%fd52, [%rd43];
	sub.s32 	%r29, %r1, %r35;
	mul.wide.s32 	%rd44, %r29, 8;
	add.s64 	%rd45, %rd1, %rd44;
	ld.global.f64 	%fd53, [%rd45];
	ld.global.f64 	%fd54, [%rd3];
	fma.rn.f64 	%fd55, %fd52, %fd53, %fd54;
	st.global.f64 	[%rd3], %fd55;
$L__BB0_37:
	setp.ge.s32 	%p22, %r2, %r15;
	@%p22 bra 	$L__BB0_39;
	sub.s32 	%r30, %r16, %r35;
	mul.wide.s32 	%rd46, %r30, 8;
	add.s64 	%rd47, %rd2, %rd46;
	ld.global.f64 	%fd56, [%rd47];
	mul.wide.s32 	%rd48, %r35, 8;
	add.s64 	%rd49, %rd3, %rd48;
	ld.global.f64 	%fd57, [%rd49];
	ld.global.f64 	%fd58, [%rd3];
	fma.rn.f64 	%fd59, %fd56, %fd57, %fd58;
	st.global.f64 	[%rd3], %fd59;
$L__BB0_39:
	ret;

}


// ===== COMPILED SASS (sm_100) =====

	.target	sm_100

	.elftype	@"ET_EXEC"


//--------------------- .note.nv.tkinfo           --------------------------
	.section	.note.nv.tkinfo,"",@"SHT_NOTE"
	.sectionflags	@"SHF_NOTE_NV_TKINFO"
	.tkinfo
        /*0018*/ 	.word	0x00000002
        /*0030*/ 	.string	""
        /*0030*/ 	.string	"ptxas"
        /*0030*/ 	.string	"Cuda compilation tools, release 13.0, V13.0.88"
        /*0030*/ 	.string	"Build cuda_13.0.r13.0/compiler.36424714_0"
        /*0030*/ 	.string	"-arch sm_100 -m 64 "



//--------------------- .note.nv.cuinfo           --------------------------
	.section	.note.nv.cuinfo,"",@"SHT_NOTE"
	.sectionflags	@"SHF_NOTE_NV_CUINFO"
        /*0018*/ 	.short	0x0002
        /*001a*/ 	.short	0x0064
        /*001c*/ 	.short	0x0082
	.zero		2


//--------------------- .nv.info                  --------------------------
	.section	.nv.info,"",@"SHT_CUDA_INFO"
	.align	4


	//----- nvinfo : EIATTR_REGCOUNT
	.align		4
        /*0000*/ 	.byte	0x04, 0x2f
        /*0002*/ 	.short	(.L_1 - .L_0)
	.align		4
.L_0:
        /*0004*/ 	.word	index@(_Z4convPdiS_i)
        /*0008*/ 	.word	0x0000001e


	//----- nvinfo : EIATTR_FRAME_SIZE
	.align		4
.L_1:
        /*000c*/ 	.byte	0x04, 0x11
        /*000e*/ 	.short	(.L_3 - .L_2)
	.align		4
.L_2:
        /*0010*/ 	.word	index@(_Z4convPdiS_i)
        /*0014*/ 	.word	0x00000000


	//----- nvinfo : EIATTR_MIN_STACK_SIZE
	.align		4
.L_3:
        /*0018*/ 	.byte	0x04, 0x12
        /*001a*/ 	.short	(.L_5 - .L_4)
	.align		4
.L_4:
        /*001c*/ 	.word	index@(_Z4convPdiS_i)
        /*0020*/ 	.word	0x00000000
.L_5:


//--------------------- .nv.compat                --------------------------
	.section	.nv.compat,"",@"SHT_CUDA_COMPAT_INFO"
	.align	4
        /*0000*/ 	.byte	0x02, 0x09, 0x00, 0x00, 0x02, 0x02, 0x01, 0x00, 0x02, 0x05, 0x05, 0x00, 0x03, 0x07, 0x01, 0x01
        /*0010*/ 	.byte	0x02, 0x03, 0x00, 0x00, 0x02, 0x06, 0x01, 0x00, 0x04, 0x0b, 0x08, 0x00, 0x01, 0x00, 0x00, 0x00
        /*0020*/ 	.byte	0x00, 0x00, 0x00, 0x00


//--------------------- .nv.info._Z4convPdiS_i    --------------------------
	.section	.nv.info._Z4convPdiS_i,"",@"SHT_CUDA_INFO"
	.sectionflags	@""
	.align	4


	//----- nvinfo : EIATTR_CUDA_API_VERSION
	.align		4
        /*0000*/ 	.byte	0x04, 0x37
        /*0002*/ 	.short	(.L_7 - .L_6)
.L_6:
        /*0004*/ 	.word	0x00000082


	//----- nvinfo : EIATTR_KPARAM_INFO
	.align		4
.L_7:
        /*0008*/ 	.byte	0x04, 0x17
        /*000a*/ 	.short	(.L_9 - .L_8)
.L_8:
        /*000c*/ 	.word	0x00000000
        /*0010*/ 	.short	0x0003
        /*0012*/ 	.short	0x0018
        /*0014*/ 	.byte	0x00, 0xf0, 0x11, 0x00


	//----- nvinfo : EIATTR_KPARAM_INFO
	.align		4
.L_9:
        /*0018*/ 	.byte	0x04, 0x17
        /*001a*/ 	.short	(.L_11 - .L_10)
.L_10:
        /*001c*/ 	.word	0x00000000
        /*0020*/ 	.short	0x0002
        /*0022*/ 	.short	0x0010
        /*0024*/ 	.byte	0x00, 0xf5, 0x21, 0x00


	//----- nvinfo : EIATTR_KPARAM_INFO
	.align		4
.L_11:
        /*0028*/ 	.byte	0x04, 0x17
        /*002a*/ 	.short	(.L_13 - .L_12)
.L_12:
        /*002c*/ 	.word	0x00000000
        /*0030*/ 	.short	0x0001
        /*0032*/ 	.short	0x0008
        /*0034*/ 	.byte	0x00, 0xf0, 0x11, 0x00


	//----- nvinfo : EIATTR_KPARAM_INFO
	.align		4
.L_13:
        /*0038*/ 	.byte	0x04, 0x17
        /*003a*/ 	.short	(.L_15 - .L_14)
.L_14:
        /*003c*/ 	.word	0x00000000
        /*0040*/ 	.short	0x0000
        /*0042*/ 	.short	0x0000
        /*0044*/ 	.byte	0x00, 0xf5, 0x21, 0x00


	//----- nvinfo : EIATTR_SPARSE_MMA_MASK
	.align		4
.L_15:
        /*0048*/ 	.byte	0x03, 0x50
        /*004a*/ 	.short	0x0000


	//----- nvinfo : EIATTR_MAXREG_COUNT
	.align		4
        /*004c*/ 	.byte	0x03, 0x1b
        /*004e*/ 	.short	0x00ff


	//----- nvinfo : EIATTR_MERCURY_ISA_VERSION
	.align		4
        /*0050*/ 	.byte	0x03, 0x5f
        /*0052*/ 	.short	0x0101


	//----- nvinfo : EIATTR_VRC_CTA_INIT_COUNT
	.align		4
        /*0054*/ 	.byte	0x02, 0x4a
	.zero		1
	.zero		1


	//----- nvinfo : EIATTR_EXIT_INSTR_OFFSETS
	.align		4
        /*0058*/ 	.byte	0x04, 0x1c
        /*005a*/ 	.short	(.L_17 - .L_16)


	//   ....[0]....
.L_16:
        /*005c*/ 	.word	0x00000120


	//   ....[1]....
        /*0060*/ 	.word	0x000007c0


	//   ....[2]....
        /*0064*/ 	.word	0x00000a90


	//   ....[3]....
        /*0068*/ 	.word	0x00000ba0


	//   ....[4]....
        /*006c*/ 	.word	0x00000c40


	//----- nvinfo : EIATTR_CRS_STACK_SIZE
	.align		4
.L_17:
        /*0070*/ 	.byte	0x04, 0x1e
        /*0072*/ 	.short	(.L_19 - .L_18)
.L_18:
        /*0074*/ 	.word	0x00000000


	//----- nvinfo : EIATTR_CBANK_PARAM_SIZE
	.align		4
.L_19:
        /*0078*/ 	.byte	0x03, 0x19
        /*007a*/ 	.short	0x001c


	//----- nvinfo : EIATTR_PARAM_CBANK
	.align		4
        /*007c*/ 	.byte	0x04, 0x0a
        /*007e*/ 	.short	(.L_21 - .L_20)
	.align		4
.L_20:
        /*0080*/ 	.word	index@(.nv.constant0._Z4convPdiS_i)
        /*0084*/ 	.short	0x0380
        /*0086*/ 	.short	0x001c


	//----- nvinfo : EIATTR_SW_WAR
	.align		4
.L_21:
        /*0088*/ 	.byte	0x04, 0x36
        /*008a*/ 	.short	(.L_23 - .L_22)
.L_22:
        /*008c*/ 	.word	0x00000008
.L_23:


//--------------------- .nv.callgraph             --------------------------
	.section	.nv.callgraph,"",@"SHT_CUDA_CALLGRAPH"
	.align	4
	.sectionentsize	8
	.align		4
        /*0000*/ 	.word	0x00000000
	.align		4
        /*0004*/ 	.word	0xffffffff
	.align		4
        /*0008*/ 	.word	0x00000000
	.align		4
        /*000c*/ 	.word	0xfffffffe
	.align		4
        /*0010*/ 	.word	0x00000000
	.align		4
        /*0014*/ 	.word	0xfffffffd
	.align		4
        /*0018*/ 	.word	0x00000000
	.align		4
        /*001c*/ 	.word	0xfffffffc


//--------------------- .text._Z4convPdiS_i       --------------------------
	.section	.text._Z4convPdiS_i,"ax",@progbits
	.align	128
        .global         _Z4convPdiS_i
        .type           _Z4convPdiS_i,@function
        .size           _Z4convPdiS_i,(.L_x_18 - _Z4convPdiS_i)
        .other          _Z4convPdiS_i,@"STO_CUDA_ENTRY STV_DEFAULT"
_Z4convPdiS_i:
.text._Z4convPdiS_i:
[----:B------:R-:W-:Y:S01]  /*0000*/  LDC R1, c[0x0][0x37c] ;  /* 0x0000df00ff017b82 */ /* 0x000fe20000000800 */
[----:B------:R-:W0:Y:S07]  /*0010*/  S2R R3, SR_TID.X ;  /* 0x0000000000037919 */ /* 0x000e2e0000002100 */
[----:B------:R-:W0:Y:S01]  /*0020*/  S2UR UR5, SR_CTAID.X ;  /* 0x00000000000579c3 */ /* 0x000e220000002500 */
[----:B------:R-:W1:Y:S01]  /*0030*/  LDCU UR4, c[0x0][0x388] ;  /* 0x00007100ff0477ac */ /* 0x000e620008000800 */
[----:B------:R-:W2:Y:S06]  /*0040*/  LDCU.64 UR6, c[0x0][0x358] ;  /* 0x00006b00ff0677ac */ /* 0x000eac0008000a00 */
[----:B------:R-:W0:Y:S08]  /*0050*/  LDC R4, c[0x0][0x360] ;  /* 0x0000d800ff047b82 */ /* 0x000e300000000800 */
[----:B------:R-:W3:Y:S08]  /*0060*/  LDC R25, c[0x0][0x398] ;  /* 0x0000e600ff197b82 */ /* 0x000ef00000000800 */
[----:B------:R-:W4:Y:S01]  /*0070*/  LDC.64 R10, c[0x0][0x380] ;  /* 0x0000e000ff0a7b82 */ /* 0x000f220000000a00 */
[----:B0-----:R-:W-:-:S05]  /*0080*/  IMAD R4, R4, UR5, R3 ;  /* 0x0000000504047c24 */ /* 0x001fca000f8e0203 */
[C---:B-1----:R-:W-:Y:S01]  /*0090*/  ISETP.GT.AND P0, PT, R4.reuse, UR4, PT ;  /* 0x0000000404007c0c */ /* 0x042fe2000bf04270 */
[----:B----4-:R-:W-:-:S12]  /*00a0*/  IMAD.WIDE R10, R4, 0x8, R10 ;  /* 0x00000008040a7825 */ /* 0x010fd800078e020a */
[----:B------:R-:W3:Y:S01]  /*00b0*/  @!P0 LDC.64 R2, c[0x0][0x390] ;  /* 0x0000e400ff028b82 */ /* 0x000ee20000000a00 */
[----:B--2---:R-:W2:Y:S01]  /*00c0*/  @!P0 LDG.E.64 R6, desc[UR6][R10.64] ;  /* 0x000000060a068981 */ /* 0x004ea2000c1e1b00 */
[----:B---3--:R-:W-:-:S06]  /*00d0*/  @!P0 IMAD.WIDE R2, R25, 0x8, R2 ;  /* 0x0000000819028825 */ /* 0x008fcc00078e0202 */
[----:B------:R-:W2:Y:S01]  /*00e0*/  @!P0 LDG.E.64 R2, desc[UR6][R2.64] ;  /* 0x0000000602028981 */ /* 0x000ea2000c1e1b00 */
[----:B------:R-:W-:Y:S01]  /*00f0*/  ISETP.GE.AND P1, PT, R25, 0x1, PT ;  /* 0x000000011900780c */ /* 0x000fe20003f26270 */
[----:B--2---:R-:W-:-:S07]  /*0100*/  @!P0 DMUL R6, R2, R6 ;  /* 0x0000000602068228 */ /* 0x004fce0000000000 */
[----:B------:R0:W-:Y:S05]  /*0110*/  @!P0 STG.E.64 desc[UR6][R10.64], R6 ;  /* 0x000000060a008986 */ /* 0x0001ea000c101b06 */
[----:B------:R-:W-:Y:S05]  /*0120*/  @!P1 EXIT ;  /* 0x000000000000994d */ /* 0x000fea0003800000 */
[C---:B------:R-:W-:Y:S01]  /*0130*/  ISETP.GE.U32.AND P0, PT, R25.reuse, 0x4, PT ;  /* 0x000000041900780c */ /* 0x040fe20003f06070 */
[----:B------:R-:W-:Y:S01]  /*0140*/  IMAD.IADD R3, R4, 0x1, R25 ;  /* 0x0000000104037824 */ /* 0x000fe200078e0219 */
[----:B------:R-:W-:Y:S01]  /*0150*/  LOP3.LUT R2, R25, 0x3, RZ, 0xc0, !PT ;  /* 0x0000000319027812 */ /* 0x000fe200078ec0ff */
[----:B------:R-:W-:-:S10]  /*0160*/  IMAD.MOV.U32 R0, RZ, RZ, 0x1 ;  /* 0x00000001ff007424 */ /* 0x000fd400078e00ff */
[----:B------:R-:W-:Y:S05]  /*0170*/  @!P0 BRA `(.L_x_0) ;  /* 0x00000004008c8947 */ /* 0x000fea0003800000 */
[----:B0-----:R-:W0:Y:S01]  /*0180*/  LDC.64 R6, c[0x0][0x390] ;  /* 0x0000e400ff067b82 */ /* 0x001e220000000a00 */
[----:B------:R-:W1:Y:S01]  /*0190*/  LDCU UR5, c[0x0][0x398] ;  /* 0x00007300ff0577ac */ /* 0x000e620008000800 */
[C---:B------:R-:W-:Y:S01]  /*01a0*/  IADD3 R19, P2, PT, R10.reuse, 0x20, RZ ;  /* 0x000000200a137810 */ /* 0x040fe20007f5e0ff */
[----:B------:R-:W-:Y:S01]  /*01b0*/  IMAD.MOV.U32 R5, RZ, RZ, RZ ;  /* 0x000000ffff057224 */ /* 0x000fe200078e00ff */
[----:B------:R-:W-:Y:S01]  /*01c0*/  IADD3 R12, P1, PT, R10, -0x10, RZ ;  /* 0xfffffff00a0c7810 */ /* 0x000fe20007f3e0ff */
[----:B------:R-:W2:Y:S02]  /*01d0*/  LDCU UR4, c[0x0][0x388] ;  /* 0x00007100ff0477ac */ /* 0x000ea40008000800 */
[----:B------:R-:W-:Y:S01]  /*01e0*/  IMAD.X R20, RZ, RZ, R11, P2 ;  /* 0x000000ffff147224 */ /* 0x000fe200010e060b */
[----:B------:R-:W3:Y:S01]  /*01f0*/  LDC R0, c[0x0][0x398] ;  /* 0x0000e600ff007b82 */ /* 0x000ee20000000800 */
[----:B------:R-:W-:Y:S01]  /*0200*/  IADD3.X R15, PT, PT, R11, -0x1, RZ, P1, !PT ;  /* 0xffffffff0b0f7810 */ /* 0x000fe20000ffe4ff */
[----:B0-----:R-:W-:-:S04]  /*0210*/  IMAD.WIDE R8, R25, 0x8, R6 ;  /* 0x0000000819087825 */ /* 0x001fc800078e0206 */
[C---:B------:R-:W-:Y:S01]  /*0220*/  IMAD.WIDE.U32 R6, R25.reuse, 0x8, R6 ;  /* 0x0000000819067825 */ /* 0x040fe200078e0006 */
[----:B------:R-:W-:Y:S02]  /*0230*/  IADD3 R18, P0, PT, R8, -0x10, RZ ;  /* 0xfffffff008127810 */ /* 0x000fe40007f1e0ff */
[----:B------:R-:W-:Y:S02]  /*0240*/  LOP3.LUT R8, R25, 0x7ffffffc, RZ, 0xc0, !PT ;  /* 0x7ffffffc19087812 */ /* 0x000fe400078ec0ff */
[----:B------:R-:W-:Y:S02]  /*0250*/  IADD3 R6, P3, PT, R6, 0x20, RZ ;  /* 0x0000002006067810 */ /* 0x000fe40007f7e0ff */
[----:B------:R-:W-:Y:S01]  /*0260*/  IADD3.X R21, PT, PT, R9, -0x1, RZ, P0, !PT ;  /* 0xffffffff09157810 */ /* 0x000fe200007fe4ff */
[----:B-1----:R-:W-:Y:S01]  /*0270*/  IMAD.U32 R9, RZ, RZ, UR5 ;  /* 0x00000005ff097e24 */ /* 0x002fe2000f8e00ff */
[----:B------:R-:W-:Y:S01]  /*0280*/  ISETP.GE.AND P0, PT, R4, R25, PT ;  /* 0x000000190400720c */ /* 0x000fe20003f06270 */
[----:B------:R-:W-:Y:S01]  /*0290*/  IMAD.X R7, RZ, RZ, R7, P3 ;  /* 0x000000ffff077224 */ /* 0x000fe200018e0607 */
[----:B--23--:R-:W-:-:S11]  /*02a0*/  IADD3 R8, PT, PT, -R8, RZ, RZ ;  /* 0x000000ff08087210 */ /* 0x00cfd60007ffe1ff */
.L_x_11:
[----:B------:R-:W0:Y:S01]  /*02b0*/  @P0 LDC.64 R22, c[0x0][0x390] ;  /* 0x0000e400ff160b82 */ /* 0x000e220000000a00 */
[----:B------:R-:W-:Y:S01]  /*02c0*/  @P0 VIADD R13, R9, 0x1 ;  /* 0x00000001090d0836 */ /* 0x000fe20000000000 */
[----:B------:R-:W2:Y:S03]  /*02d0*/  @P0 LDG.E.64 R16, desc[UR6][R10.64] ;  /* 0x000000060a100981 */ /* 0x000ea6000c1e1b00 */
[----:B0-----:R-:W-:-:S04]  /*02e0*/  @P0 IMAD.WIDE.U32 R22, R13, 0x8, R22 ;  /* 0x000000080d160825 */ /* 0x001fc800078e0016 */
[----:B------:R-:W-:Y:S02]  /*02f0*/  IMAD.MOV.U32 R13, RZ, RZ, R15 ;  /* 0x000000ffff0d7224 */ /* 0x000fe400078e000f */
[----:B------:R-:W2:Y:S04]  /*0300*/  @P0 LDG.E.64 R22, desc[UR6][R22.64] ;  /* 0x0000000616160981 */ /* 0x000ea8000c1e1b00 */
[----:B------:R-:W2:Y:S01]  /*0310*/  @P0 LDG.E.64 R14, desc[UR6][R12.64+0x8] ;  /* 0x000008060c0e0981 */ /* 0x000ea2000c1e1b00 */
[----:B------:R-:W-:Y:S01]  /*0320*/  ISETP.GE.AND P1, PT, R3, UR4, PT ;  /* 0x0000000403007c0c */ /* 0x000fe2000bf26270 */
[----:B--2---:R-:W-:Y:S01]  /*0330*/  @P0 DFMA R16, R22, R14, R16 ;  /* 0x0000000e1610022b */ /* 0x004fe20000000010 */
[----:B------:R-:W-:Y:S01]  /*0340*/  MOV R14, R18 ;  /* 0x00000012000e7202 */ /* 0x000fe20000000f00 */
[----:B------:R-:W-:-:S05]  /*0350*/  IMAD.MOV.U32 R15, RZ, RZ, R21 ;  /* 0x000000ffff0f7224 */ /* 0x000fca00078e0015 */
[----:B------:R0:W-:Y:S05]  /*0360*/  @P0 STG.E.64 desc[UR6][R10.64], R16 ;  /* 0x000000100a000986 */ /* 0x0001ea000c101b06 */
[----:B------:R-:W2:Y:S01]  /*0370*/  @!P1 LDG.E.64 R26, desc[UR6][R14.64+0x8] ;  /* 0x000008060e1a9981 */ /* 0x000ea2000c1e1b00 */
[----:B0-----:R-:W-:Y:S02]  /*0380*/  IMAD.MOV.U32 R16, RZ, RZ, R19 ;  /* 0x000000ffff107224 */ /* 0x001fe400078e0013 */
[----:B------:R-:W-:Y:S02]  /*0390*/  IMAD.MOV.U32 R17, RZ, RZ, R20 ;  /* 0x000000ffff117224 */ /* 0x000fe400078e0014 */
[----:B------:R-:W2:Y:S04]  /*03a0*/  @!P1 LDG.E.64 R20, desc[UR6][R10.64] ;  /* 0x000000060a149981 */ /* 0x000ea8000c1e1b00 */
[----:B------:R-:W2:Y:S01]  /*03b0*/  @!P1 LDG.E.64 R18, desc[UR6][R16.64+-0x18] ;  /* 0xffffe80610129981 */ /* 0x000ea2000c1e1b00 */
[----:B------:R-:W-:-:S04]  /*03c0*/  MOV R25, R0 ;  /* 0x0000000000197202 */ /* 0x000fc80000000f00 */
[----:B------:R-:W-:Y:S01]  /*03d0*/  ISETP.GE.AND P0, PT, R4, R25, PT ;  /* 0x000000190400720c */ /* 0x000fe20003f06270 */
[----:B------:R-:W-:Y:S01]  /*03e0*/  BSSY.RECONVERGENT B0, `(.L_x_1) ;  /* 0x0000009000007945 */ /* 0x000fe20003800200 */
[----:B--2---:R-:W-:-:S07]  /*03f0*/  @!P1 DFMA R18, R26, R18, R20 ;  /* 0x000000121a12922b */ /* 0x004fce0000000014 */
[----:B------:R0:W-:Y:S04]  /*0400*/  @!P1 STG.E.64 desc[UR6][R10.64], R18 ;  /* 0x000000120a009986 */ /* 0x0001e8000c101b06 */
[----:B------:R-:W-:Y:S05]  /*0410*/  @!P0 BRA `(.L_x_2) ;  /* 0x0000000000148947 */ /* 0x000fea0003800000 */
[----:B------:R-:W2:Y:S04]  /*0420*/  LDG.E.64 R22, desc[UR6][R6.64+-0x10] ;  /* 0xfffff00606167981 */ /* 0x000ea8000c1e1b00 */
[----:B------:R-:W2:Y:S04]  /*0430*/  LDG.E.64 R20, desc[UR6][R12.64] ;  /* 0x000000060c147981 */ /* 0x000ea8000c1e1b00 */
[----:B0-----:R-:W2:Y:S02]  /*0440*/  LDG.E.64 R18, desc[UR6][R10.64] ;  /* 0x000000060a127981 */ /* 0x001ea4000c1e1b00 */
[----:B--2---:R-:W-:-:S07]  /*0450*/  DFMA R18, R22, R20, R18 ;  /* 0x000000141612722b */ /* 0x004fce0000000012 */
[----:B------:R1:W-:Y:S04]  /*0460*/  STG.E.64 desc[UR6][R10.64], R18 ;  /* 0x000000120a007986 */ /* 0x0003e8000c101b06 */
.L_x_2:
[----:B------:R-:W-:Y:S05]  /*0470*/  BSYNC.RECONVERGENT B0 ;  /* 0x0000000000007941 */ /* 0x000fea0003800200 */
.L_x_1:
[----:B------:R-:W-:Y:S04]  /*0480*/  BSSY.RECONVERGENT B0, `(.L_x_3) ;  /* 0x0000007000007945 */ /* 0x000fe80003800200 */
[----:B------:R-:W-:Y:S05]  /*0490*/  @P1 BRA `(.L_x_4) ;  /* 0x0000000000141947 */ /* 0x000fea0003800000 */
[----:B------:R-:W2:Y:S04]  /*04a0*/  LDG.E.64 R22, desc[UR6][R14.64] ;  /* 0x000000060e167981 */ /* 0x000ea8000c1e1b00 */
[----:B------:R-:W2:Y:S04]  /*04b0*/  LDG.E.64 R20, desc[UR6][R16.64+-0x10] ;  /* 0xfffff00610147981 */ /* 0x000ea8000c1e1b00 */
[----:B01----:R-:W2:Y:S02]  /*04c0*/  LDG.E.64 R18, desc[UR6][R10.64] ;  /* 0x000000060a127981 */ /* 0x003ea4000c1e1b00 */
[----:B--2---:R-:W-:-:S07]  /*04d0*/  DFMA R18, R22, R20, R18 ;  /* 0x000000141612722b */ /* 0x004fce0000000012 */
[----:B------:R2:W-:Y:S04]  /*04e0*/  STG.E.64 desc[UR6][R10.64], R18 ;  /* 0x000000120a007986 */ /* 0x0005e8000c101b06 */
.L_x_4:
[----:B------:R-:W-:Y:S05]  /*04f0*/  BSYNC.RECONVERGENT B0 ;  /* 0x0000000000007941 */ /* 0x000fea0003800200 */
.L_x_3:
[----:B------:R-:W-:Y:S04]  /*0500*/  BSSY.RECONVERGENT B0, `(.L_x_5) ;  /* 0x0000007000007945 */ /* 0x000fe80003800200 */
[----:B------:R-:W-:Y:S05]  /*0510*/  @!P0 BRA `(.L_x_6) ;  /* 0x0000000000148947 */ /* 0x000fea0003800000 */
[----:B------:R-:W3:Y:S04]  /*0520*/  LDG.E.64 R22, desc[UR6][R6.64+-0x8] ;  /* 0xfffff80606167981 */ /* 0x000ee8000c1e1b00 */
[----:B------:R-:W3:Y:S04]  /*0530*/  LDG.E.64 R20, desc[UR6][R12.64+-0x8] ;  /* 0xfffff8060c147981 */ /* 0x000ee8000c1e1b00 */
[----:B012---:R-:W3:Y:S02]  /*0540*/  LDG.E.64 R18, desc[UR6][R10.64] ;  /* 0x000000060a127981 */ /* 0x007ee4000c1e1b00 */
[----:B---3--:R-:W-:-:S07]  /*0550*/  DFMA R18, R22, R20, R18 ;  /* 0x000000141612722b */ /* 0x008fce0000000012 */
[----:B------:R3:W-:Y:S04]  /*0560*/  STG.E.64 desc[UR6][R10.64], R18 ;  /* 0x000000120a007986 */ /* 0x0007e8000c101b06 */
.L_x_6:
[----:B------:R-:W-:Y:S05]  /*0570*/  BSYNC.RECONVERGENT B0 ;  /* 0x0000000000007941 */ /* 0x000fea0003800200 */
.L_x_5:
[----:B------:R-:W-:Y:S04]  /*0580*/  BSSY.RECONVERGENT B0, `(.L_x_7) ;  /* 0x0000007000007945 */ /* 0x000fe80003800200 */
[----:B------:R-:W-:Y:S05]  /*0590*/  @P1 BRA `(.L_x_8) ;  /* 0x0000000000141947 */ /* 0x000fea0003800000 */
[----:B------:R-:W4:Y:S04]  /*05a0*/  LDG.E.64 R22, desc[UR6][R14.64+-0x8] ;  /* 0xfffff8060e167981 */ /* 0x000f28000c1e1b00 */
[----:B------:R-:W4:Y:S04]  /*05b0*/  LDG.E.64 R20, desc[UR6][R16.64+-0x8] ;  /* 0xfffff80610147981 */ /* 0x000f28000c1e1b00 */
[----:B0123--:R-:W4:Y:S02]  /*05c0*/  LDG.E.64 R18, desc[UR6][R10.64] ;  /* 0x000000060a127981 */ /* 0x00ff24000c1e1b00 */
[----:B----4-:R-:W-:-:S07]  /*05d0*/  DFMA R18, R22, R20, R18 ;  /* 0x000000141612722b */ /* 0x010fce0000000012 */
[----:B------:R4:W-:Y:S04]  /*05e0*/  STG.E.64 desc[UR6][R10.64], R18 ;  /* 0x000000120a007986 */ /* 0x0009e8000c101b06 */
.L_x_8:
[----:B------:R-:W-:Y:S05]  /*05f0*/  BSYNC.RECONVERGENT B0 ;  /* 0x0000000000007941 */ /* 0x000fea0003800200 */
.L_x_7:
[----:B------:R-:W-:Y:S04]  /*0600*/  BSSY.RECONVERGENT B0, `(.L_x_9) ;  /* 0x0000007000007945 */ /* 0x000fe80003800200 */
[----:B------:R-:W-:Y:S05]  /*0610*/  @!P0 BRA `(.L_x_10) ;  /* 0x0000000000148947 */ /* 0x000fea0003800000 */
[----:B------:R-:W5:Y:S04]  /*0620*/  LDG.E.64 R22, desc[UR6][R6.64] ;  /* 0x0000000606167981 */ /* 0x000f68000c1e1b00 */
[----:B------:R-:W5:Y:S04]  /*0630*/  LDG.E.64 R20, desc[UR6][R12.64+-0x10] ;  /* 0xfffff0060c147981 */ /* 0x000f68000c1e1b00 */
[----:B01234-:R-:W5:Y:S02]  /*0640*/  LDG.E.64 R18, desc[UR6][R10.64] ;  /* 0x000000060a127981 */ /* 0x01ff64000c1e1b00 */
[----:B-----5:R-:W-:-:S07]  /*0650*/  DFMA R18, R22, R20, R18 ;  /* 0x000000141612722b */ /* 0x020fce0000000012 */
[----:B------:R0:W-:Y:S04]  /*0660*/  STG.E.64 desc[UR6][R10.64], R18 ;  /* 0x000000120a007986 */ /* 0x0001e8000c101b06 */
.L_x_10:
[----:B------:R-:W-:Y:S05]  /*0670*/  BSYNC.RECONVERGENT B0 ;  /* 0x0000000000007941 */ /* 0x000fea0003800200 */
.L_x_9:
[----:B------:R-:W5:Y:S04]  /*0680*/  @!P1 LDG.E.64 R22, desc[UR6][R14.64+-0x10] ;  /* 0xfffff0060e169981 */ /* 0x000f68000c1e1b00 */
[----:B------:R-:W5:Y:S04]  /*0690*/  @!P1 LDG.E.64 R20, desc[UR6][R16.64] ;  /* 0x0000000610149981 */ /* 0x000f68000c1e1b00 */
[----:B01234-:R-:W5:Y:S01]  /*06a0*/  @!P1 LDG.E.64 R18, desc[UR6][R10.64] ;  /* 0x000000060a129981 */ /* 0x01ff62000c1e1b00 */
[----:B------:R-:W-:Y:S01]  /*06b0*/  VIADD R8, R8, 0x4 ;  /* 0x0000000408087836 */ /* 0x000fe20000000000 */
[----:B------:R-:W-:Y:S01]  /*06c0*/  IADD3 R6, P5, PT, R6, 0x20, RZ ;  /* 0x0000002006067810 */ /* 0x000fe20007fbe0ff */
[----:B------:R-:W-:Y:S01]  /*06d0*/  VIADD R9, R9, 0x4 ;  /* 0x0000000409097836 */ /* 0x000fe20000000000 */
[----:B------:R-:W-:-:S02]  /*06e0*/  IADD3 R12, P3, PT, R12, -0x20, RZ ;  /* 0xffffffe00c0c7810 */ /* 0x000fc40007f7e0ff */
[----:B------:R-:W-:Y:S01]  /*06f0*/  IADD3 R5, PT, PT, R5, 0x4, RZ ;  /* 0x0000000405057810 */ /* 0x000fe20007ffe0ff */
[----:B------:R-:W-:Y:S01]  /*0700*/  IMAD.X R7, RZ, RZ, R7, P5 ;  /* 0x000000ffff077224 */ /* 0x000fe200028e0607 */
[----:B-----5:R-:W-:Y:S01]  /*0710*/  @!P1 DFMA R22, R22, R20, R18 ;  /* 0x000000141616922b */ /* 0x020fe20000000012 */
[----:B------:R-:W-:Y:S02]  /*0720*/  IADD3 R18, P2, PT, R14, -0x20, RZ ;  /* 0xffffffe00e127810 */ /* 0x000fe40007f5e0ff */
[----:B------:R-:W-:Y:S02]  /*0730*/  IADD3 R19, P4, PT, R16, 0x20, RZ ;  /* 0x0000002010137810 */ /* 0x000fe40007f9e0ff */
[----:B------:R-:W-:Y:S02]  /*0740*/  IADD3.X R21, PT, PT, R15, -0x1, RZ, P2, !PT ;  /* 0xffffffff0f157810 */ /* 0x000fe400017fe4ff */
[----:B------:R0:W-:Y:S01]  /*0750*/  @!P1 STG.E.64 desc[UR6][R10.64], R22 ;  /* 0x000000160a009986 */ /* 0x0001e2000c101b06 */
[----:B------:R-:W-:Y:S01]  /*0760*/  ISETP.NE.AND P1, PT, R8, RZ, PT ;  /* 0x000000ff0800720c */ /* 0x000fe20003f25270 */
[----:B------:R-:W-:Y:S01]  /*0770*/  IMAD.X R20, RZ, RZ, R17, P4 ;  /* 0x000000ffff147224 */ /* 0x000fe200020e0611 */
[----:B------:R-:W-:-:S11]  /*0780*/  IADD3.X R15, PT, PT, R13, -0x1, RZ, P3, !PT ;  /* 0xffffffff0d0f7810 */ /* 0x000fd60001ffe4ff */
[----:B0-----:R-:W-:Y:S05]  /*0790*/  @P1 BRA `(.L_x_11) ;  /* 0xfffffff800c41947 */ /* 0x001fea000383ffff */
[----:B------:R-:W-:-:S07]  /*07a0*/  VIADD R0, R5, 0x1 ;  /* 0x0000000105007836 */ /* 0x000fce0000000000 */
.L_x_0:
[----:B------:R-:W-:-:S13]  /*07b0*/  ISETP.NE.AND P0, PT, R2, RZ, PT ;  /* 0x000000ff0200720c */ /* 0x000fda0003f05270 */
[----:B------:R-:W-:Y:S05]  /*07c0*/  @!P0 EXIT ;  /* 0x000000000000894d */ /* 0x000fea0003800000 */
[----:B------:R-:W-:-:S13]  /*07d0*/  ISETP.NE.AND P0, PT, R2, 0x1, PT ;  /* 0x000000010200780c */ /* 0x000fda0003f05270 */
[----:B------:R-:W-:Y:S05]  /*07e0*/  @!P0 BRA `(.L_x_12) ;  /* 0x0000000000a08947 */ /* 0x000fea0003800000 */
[----:B------:R-:W1:Y:S01]  /*07f0*/  LDC.64 R8, c[0x0][0x390] ;  /* 0x0000e400ff087b82 */ /* 0x000e620000000a00 */
[C---:B------:R-:W-:Y:S01]  /*0800*/  ISETP.GE.AND P1, PT, R4.reuse, R25, PT ;  /* 0x000000190400720c */ /* 0x040fe20003f26270 */
[----:B------:R-:W-:-:S06]  /*0810*/  IMAD.IADD R5, R4, 0x1, -R0 ;  /* 0x0000000104057824 */ /* 0x000fcc00078e0a00 */
[----:B0-----:R-:W0:Y:S06]  /*0820*/  LDC.64 R6, c[0x0][0x380] ;  /* 0x0000e000ff067b82 */ /* 0x001e2c0000000a00 */
[----:B------:R-:W-:Y:S01]  /*0830*/  @P1 IADD3 R23, PT, PT, R0, R25, RZ ;  /* 0x0000001900171210 */ /* 0x000fe20007ffe0ff */
[----:B------:R-:W2:Y:S01]  /*0840*/  @P1 LDG.E.64 R26, desc[UR6][R10.64] ;  /* 0x000000060a1a1981 */ /* 0x000ea2000c1e1b00 */
[----:B------:R-:W-:Y:S01]  /*0850*/  ISETP.GE.AND P2, PT, R3, UR4, PT ;  /* 0x0000000403007c0c */ /* 0x000fe2000bf46270 */
[----:B------:R-:W3:Y:S02]  /*0860*/  @P1 LDC.64 R14, c[0x0][0x390] ;  /* 0x0000e400ff0e1b82 */ /* 0x000ee40000000a00 */
[----:B-1----:R-:W-:-:S06]  /*0870*/  @P1 IMAD.WIDE.U32 R22, R23, 0x8, R8 ;  /* 0x0000000817161825 */ /* 0x002fcc00078e0008 */
[----:B------:R-:W2:Y:S01]  /*0880*/  @P1 LDG.E.64 R22, desc[UR6][R22.64] ;  /* 0x0000000616161981 */ /* 0x000ea2000c1e1b00 */
[----:B0-----:R-:W-:-:S05]  /*0890*/  IMAD.WIDE R6, R5, 0x8, R6 ;  /* 0x0000000805067825 */ /* 0x001fca00078e0206 */
[----:B------:R-:W2:Y:S01]  /*08a0*/  @P1 LDG.E.64 R12, desc[UR6][R6.64] ;  /* 0x00000006060c1981 */ /* 0x000ea2000c1e1b00 */
[----:B------:R-:W-:-:S04]  /*08b0*/  IMAD.IADD R5, R25, 0x1, -R0 ;  /* 0x0000000119057824 */ /* 0x000fc800078e0a00 */
[----:B------:R-:W-:Y:S01]  /*08c0*/  IMAD.WIDE R8, R5, 0x8, R8 ;  /* 0x0000000805087825 */ /* 0x000fe200078e0208 */
[----:B--2---:R-:W-:-:S03]  /*08d0*/  @P1 DFMA R26, R22, R12, R26 ;  /* 0x0000000c161a122b */ /* 0x004fc6000000001a */
[----:B------:R-:W-:-:S04]  /*08e0*/  IMAD.WIDE R12, R0, 0x8, R10 ;  /* 0x00000008000c7825 */ /* 0x000fc800078e020a */
[----:B------:R0:W-:Y:S04]  /*08f0*/  @P1 STG.E.64 desc[UR6][R10.64], R26 ;  /* 0x0000001a0a001986 */ /* 0x0001e8000c101b06 */
[----:B------:R-:W2:Y:S04]  /*0900*/  @!P2 LDG.E.64 R18, desc[UR6][R8.64] ;  /* 0x000000060812a981 */ /* 0x000ea8000c1e1b00 */
[----:B------:R-:W2:Y:S04]  /*0910*/  @!P2 LDG.E.64 R16, desc[UR6][R10.64] ;  /* 0x000000060a10a981 */ /* 0x000ea8000c1e1b00 */
[----:B------:R-:W2:Y:S01]  /*0920*/  @!P2 LDG.E.64 R20, desc[UR6][R12.64] ;  /* 0x000000060c14a981 */ /* 0x000ea2000c1e1b00 */
[----:B------:R-:W-:-:S05]  /*0930*/  @P1 IADD3 R2, P0, PT, R0, R25, RZ ;  /* 0x0000001900021210 */ /* 0x000fca0007f1e0ff */
[----:B------:R-:W-:Y:S01]  /*0940*/  @P1 IMAD.X R5, RZ, RZ, RZ, P0 ;  /* 0x000000ffff051224 */ /* 0x000fe200000e06ff */
[----:B---3--:R-:W-:-:S04]  /*0950*/  @P1 LEA R14, P0, R2, R14, 0x3 ;  /* 0x0000000e020e1211 */ /* 0x008fc800078018ff */
[----:B------:R-:W-:Y:S01]  /*0960*/  @P1 LEA.HI.X R15, R2, R15, R5, 0x3, P0 ;  /* 0x0000000f020f1211 */ /* 0x000fe200000f1c05 */
[----:B--2---:R-:W-:-:S07]  /*0970*/  @!P2 DFMA R16, R18, R20, R16 ;  /* 0x000000141210a22b */ /* 0x004fce0000000010 */
[----:B------:R0:W-:Y:S04]  /*0980*/  @!P2 STG.E.64 desc[UR6][R10.64], R16 ;  /* 0x000000100a00a986 */ /* 0x0001e8000c101b06 */
[----:B------:R-:W2:Y:S04]  /*0990*/  @P1 LDG.E.64 R6, desc[UR6][R6.64+-0x8] ;  /* 0xfffff80606061981 */ /* 0x000ea8000c1e1b00 */
[----:B------:R-:W2:Y:S04]  /*09a0*/  @P1 LDG.E.64 R18, desc[UR6][R10.64] ;  /* 0x000000060a121981 */ /* 0x000ea8000c1e1b00 */
[----:B------:R-:W2:Y:S01]  /*09b0*/  @P1 LDG.E.64 R14, desc[UR6][R14.64+0x8] ;  /* 0x000008060e0e1981 */ /* 0x000ea2000c1e1b00 */
[----:B------:R-:W-:Y:S01]  /*09c0*/  BSSY.RECONVERGENT B0, `(.L_x_13) ;  /* 0x0000009000007945 */ /* 0x000fe20003800200 */
[----:B--2---:R-:W-:-:S07]  /*09d0*/  @P1 DFMA R18, R14, R6, R18 ;  /* 0x000000060e12122b */ /* 0x004fce0000000012 */
[----:B------:R0:W-:Y:S01]  /*09e0*/  @P1 STG.E.64 desc[UR6][R10.64], R18 ;  /* 0x000000120a001986 */ /* 0x0001e2000c101b06 */
[----:B------:R-:W-:Y:S05]  /*09f0*/  @P2 BRA `(.L_x_14) ;  /* 0x0000000000142947 */ /* 0x000fea0003800000 */
[----:B------:R-:W2:Y:S04]  /*0a00*/  LDG.E.64 R8, desc[UR6][R8.64+-0x8] ;  /* 0xfffff80608087981 */ /* 0x000ea8000c1e1b00 */
[----:B------:R-:W2:Y:S04]  /*0a10*/  LDG.E.64 R12, desc[UR6][R12.64+0x8] ;  /* 0x000008060c0c7981 */ /* 0x000ea8000c1e1b00 */
[----:B------:R-:W2:Y:S02]  /*0a20*/  LDG.E.64 R6, desc[UR6][R10.64] ;  /* 0x000000060a067981 */ /* 0x000ea4000c1e1b00 */
[----:B--2---:R-:W-:-:S07]  /*0a30*/  DFMA R6, R8, R12, R6 ;  /* 0x0000000c0806722b */ /* 0x004fce0000000006 */
[----:B------:R1:W-:Y:S04]  /*0a40*/  STG.E.64 desc[UR6][R10.64], R6 ;  /* 0x000000060a007986 */ /* 0x0003e8000c101b06 */
.L_x_14:
[----:B------:R-:W-:Y:S05]  /*0a50*/  BSYNC.RECONVERGENT B0 ;  /* 0x0000000000007941 */ /* 0x000fea0003800200 */
.L_x_13:
[----:B------:R-:W-:-:S07]  /*0a60*/  VIADD R0, R0, 0x2 ;  /* 0x0000000200007836 */ /* 0x000fce0000000000 */
.L_x_12:
[----:B------:R-:W-:-:S04]  /*0a70*/  LOP3.LUT R2, R25, 0x1, RZ, 0xc0, !PT ;  /* 0x0000000119027812 */ /* 0x000fc800078ec0ff */
[----:B------:R-:W-:-:S13]  /*0a80*/  ISETP.NE.U32.AND P0, PT, R2, 0x1, PT ;  /* 0x000000010200780c */ /* 0x000fda0003f05070 */
[----:B------:R-:W-:Y:S05]  /*0a90*/  @P0 EXIT ;  /* 0x000000000000094d */ /* 0x000fea0003800000 */
[----:B------:R-:W-:Y:S01]  /*0aa0*/  ISETP.GE.AND P0, PT, R4, R25, PT ;  /* 0x000000190400720c */ /* 0x000fe20003f06270 */
[----:B------:R-:W-:Y:S01]  /*0ab0*/  BSSY.RECONVERGENT B0, `(.L_x_15) ;  /* 0x000000e000007945 */ /* 0x000fe20003800200 */
[----:B------:R-:W-:-:S11]  /*0ac0*/  ISETP.GE.AND P1, PT, R3, UR4, PT ;  /* 0x0000000403007c0c */ /* 0x000fd6000bf26270 */
[----:B------:R-:W-:Y:S05]  /*0ad0*/  @!P0 BRA `(.L_x_16) ;  /* 0x00000000002c8947 */ /* 0x000fea0003800000 */
[----:B------:R-:W2:Y:S01]  /*0ae0*/  LDC.64 R2, c[0x0][0x390] ;  /* 0x0000e400ff027b82 */ /* 0x000ea20000000a00 */
[----:B------:R-:W-:Y:S01]  /*0af0*/  IADD3 R5, PT, PT, R0, R25, RZ ;  /* 0x0000001900057210 */ /* 0x000fe20007ffe0ff */
[----:B------:R-:W-:-:S06]  /*0b00*/  IMAD.IADD R9, R4, 0x1, -R0 ;  /* 0x0000000104097824 */ /* 0x000fcc00078e0a00 */
[----:B01----:R-:W0:Y:S01]  /*0b10*/  LDC.64 R6, c[0x0][0x380] ;  /* 0x0000e000ff067b82 */ /* 0x003e220000000a00 */
[----:B--2---:R-:W-:-:S06]  /*0b20*/  IMAD.WIDE.U32 R2, R5, 0x8, R2 ;  /* 0x0000000805027825 */ /* 0x004fcc00078e0002 */
[----:B------:R-:W2:Y:S01]  /*0b30*/  LDG.E.64 R2, desc[UR6][R2.64] ;  /* 0x0000000602027981 */ /* 0x000ea2000c1e1b00 */
[----:B0-----:R-:W-:-:S03]  /*0b40*/  IMAD.WIDE R4, R9, 0x8, R6 ;  /* 0x0000000809047825 */ /* 0x001fc600078e0206 */
[----:B------:R-:W2:Y:S04]  /*0b50*/  LDG.E.64 R6, desc[UR6][R10.64] ;  /* 0x000000060a067981 */ /* 0x000ea8000c1e1b00 */
[----:B------:R-:W2:Y:S02]  /*0b60*/  LDG.E.64 R4, desc[UR6][R4.64] ;  /* 0x0000000604047981 */ /* 0x000ea4000c1e1b00 */
[----:B--2---:R-:W-:-:S07]  /*0b70*/  DFMA R6, R2, R4, R6 ;  /* 0x000000040206722b */ /* 0x004fce0000000006 */
[----:B------:R2:W-:Y:S04]  /*0b80*/  STG.E.64 desc[UR6][R10.64], R6 ;  /* 0x000000060a007986 */ /* 0x0005e8000c101b06 */
.L_x_16:
[----:B------:R-:W-:Y:S05]  /*0b90*/  BSYNC.RECONVERGENT B0 ;  /* 0x0000000000007941 */ /* 0x000fea0003800200 */
.L_x_15:
[----:B------:R-:W-:Y:S05]  /*0ba0*/  @P1 EXIT ;  /* 0x000000000000194d */ /* 0x000fea0003800000 */
[----:B------:R-:W3:Y:S01]  /*0bb0*/  LDC.64 R2, c[0x0][0x390] ;  /* 0x0000e400ff027b82 */ /* 0x000ee20000000a00 */
[----:B------:R-:W-:Y:S01]  /*0bc0*/  IMAD.IADD R25, R25, 0x1, -R0 ;  /* 0x0000000119197824 */ /* 0x000fe200078e0a00 */
[----:B012---:R-:W2:Y:S01]  /*0bd0*/  LDG.E.64 R6, desc[UR6][R10.64] ;  /* 0x000000060a067981 */ /* 0x007ea2000c1e1b00 */
[----:B------:R-:W-:-:S06]  /*0be0*/  IMAD.WIDE R4, R0, 0x8, R10 ;  /* 0x0000000800047825 */ /* 0x000fcc00078e020a */
[----:B------:R-:W2:Y:S01]  /*0bf0*/  LDG.E.64 R4, desc[UR6][R4.64] ;  /* 0x0000000604047981 */ /* 0x000ea2000c1e1b00 */
[----:B---3--:R-:W-:-:S06]  /*0c00*/  IMAD.WIDE R2, R25, 0x8, R2 ;  /* 0x0000000819027825 */ /* 0x008fcc00078e0202 */
[----:B------:R-:W2:Y:S02]  /*0c10*/  LDG.E.64 R2, desc[UR6][R2.64] ;  /* 0x0000000602027981 */ /* 0x000ea4000c1e1b00 */
[----:B--2---:R-:W-:-:S07]  /*0c20*/  DFMA R6, R2, R4, R6 ;  /* 0x000000040206722b */ /* 0x004fce0000000006 */
[----:B------:R-:W-:Y:S01]  /*0c30*/  STG.E.64 desc[UR6][R10.64], R6 ;  /* 0x000000060a007986 */ /* 0x000fe2000c101b06 */
[----:B------:R-:W-:Y:S05]  /*0c40*/  EXIT ;  /* 0x000000000000794d */ /* 0x000fea0003800000 */
.L_x_17:
[----:B------:R-:W-:-:S00]  /*0c50*/  BRA `(.L_x_17) ;  /* 0xfffffffc00fc7947 */ /* 0x000fc0000383ffff */
[----:B------:R-:W-:-:S00]  /*0c60*/  NOP ;  /* 0x0000000000007918 */ /* 0x000fc00000000000 */
        /* <DEDUP_REMOVED lines=9> */
.L_x_18:


//--------------------- .nv.shared.reserved.0     --------------------------
	.section	.nv.shared.reserved.0,"aw",@nobits
	.weak		__nv_reservedSMEM_offset_0_alias
	.size		__nv_reservedSMEM_offset_0_alias, 0, 64
	.other		__nv_reservedSMEM_offset_0_alias,@"STO_CUDA_RESERVED_SHARED STV_DEFAULT"
__nv_reservedSMEM_offset_0_alias:
	.zero		0
	.zero		64


//--------------------- .nv.constant0._Z4convPdiS_i --------------------------
	.section	.nv.constant0._Z4convPdiS_i,"a",@progbits
	.sectionflags	@""
	.align	4
.nv.constant0._Z4convPdiS_i:
	.zero		924


//--------------------- SYMBOLS --------------------------

	.type		.nv.reservedSmem.offset0,@object
	.size		.nv.reservedSmem.offset0,0x4
